	.headerflags	@"EF_CUDA_TEXMODE_UNIFIED EF_CUDA_64BIT_ADDRESS EF_CUDA_ACCELERATORS EF_CUDA_SM90 EF_CUDA_VIRTUAL_SM(EF_CUDA_SM90)"
	.elftype	@"ET_EXEC"


//--------------------- .nv.info                  --------------------------
	.section	.nv.info,"",@"SHT_CUDA_INFO"
	.align	4


	//----- nvinfo : EIATTR_REGCOUNT
	.align		4
        /*0000*/ 	.byte	0x04, 0x2f
        /*0002*/ 	.short	(.L_3 - .L_2)
	.align		4
.L_2:
        /*0004*/ 	.word	index@(triton_poi_fused__native_batch_norm_legit_no_training_relu_9)
        /*0008*/ 	.word	0x00000012


	//----- nvinfo : EIATTR_MIN_STACK_SIZE
	.align		4
.L_3:
        /*000c*/ 	.byte	0x04, 0x12
        /*000e*/ 	.short	(.L_5 - .L_4)
	.align		4
.L_4:
        /*0010*/ 	.word	index@(triton_poi_fused__native_batch_norm_legit_no_training_relu_9)
        /*0014*/ 	.word	0x00000000


	//----- nvinfo : EIATTR_FRAME_SIZE
	.align		4
.L_5:
        /*0018*/ 	.byte	0x04, 0x11
        /*001a*/ 	.short	(.L_7 - .L_6)
	.align		4
.L_6:
        /*001c*/ 	.word	index@(triton_poi_fused__native_batch_norm_legit_no_training_relu_9)
        /*0020*/ 	.word	0x00000000


	//----- nvinfo : EIATTR_MIN_STACK_SIZE
	.align		4
.L_7:
        /*0024*/ 	.byte	0x04, 0x12
        /*0026*/ 	.short	(.L_9 - .L_8)
	.align		4
.L_8:
        /*0028*/ 	.word	index@(triton_poi_fused__native_batch_norm_legit_no_training_relu_9)
        /*002c*/ 	.word	0x00000000
.L_9:


//--------------------- .nv.info.triton_poi_fused__native_batch_norm_legit_no_training_relu_9 --------------------------
	.section	.nv.info.triton_poi_fused__native_batch_norm_legit_no_training_relu_9,"",@"SHT_CUDA_INFO"
	.sectionflags	@""
	.align	4


	//----- nvinfo : EIATTR_CUDA_API_VERSION
	.align		4
        /*0000*/ 	.byte	0x04, 0x37
        /*0002*/ 	.short	(.L_11 - .L_10)
.L_10:
        /*0004*/ 	.word	0x0000007c


	//----- nvinfo : EIATTR_KPARAM_INFO
	.align		4
.L_11:
        /*0008*/ 	.byte	0x04, 0x17
        /*000a*/ 	.short	(.L_13 - .L_12)
.L_12:
        /*000c*/ 	.word	0x00000000
        /*0010*/ 	.short	0x0006
        /*0012*/ 	.short	0x0030
        /*0014*/ 	.byte	0x00, 0xf0, 0x11, 0x00


	//----- nvinfo : EIATTR_KPARAM_INFO
	.align		4
.L_13:
        /*0018*/ 	.byte	0x04, 0x17
        /*001a*/ 	.short	(.L_15 - .L_14)
.L_14:
        /*001c*/ 	.word	0x00000000
        /*0020*/ 	.short	0x0005
        /*0022*/ 	.short	0x0028
        /*0024*/ 	.byte	0x00, 0xf4, 0x21, 0x00


	//----- nvinfo : EIATTR_KPARAM_INFO
	.align		4
.L_15:
        /*0028*/ 	.byte	0x04, 0x17
        /*002a*/ 	.short	(.L_17 - .L_16)
.L_16:
        /*002c*/ 	.word	0x00000000
        /*0030*/ 	.short	0x0004
        /*0032*/ 	.short	0x0020
        /*0034*/ 	.byte	0x00, 0xf4, 0x21, 0x00


	//----- nvinfo : EIATTR_KPARAM_INFO
	.align		4
.L_17:
        /*0038*/ 	.byte	0x04, 0x17
        /*003a*/ 	.short	(.L_19 - .L_18)
.L_18:
        /*003c*/ 	.word	0x00000000
        /*0040*/ 	.short	0x0003
        /*0042*/ 	.short	0x0018
        /*0044*/ 	.byte	0x00, 0xf4, 0x21, 0x00


	//----- nvinfo : EIATTR_KPARAM_INFO
	.align		4
.L_19:
        /*0048*/ 	.byte	0x04, 0x17
        /*004a*/ 	.short	(.L_21 - .L_20)
.L_20:
        /*004c*/ 	.word	0x00000000
        /*0050*/ 	.short	0x0002
        /*0052*/ 	.short	0x0010
        /*0054*/ 	.byte	0x00, 0xf4, 0x21, 0x00


	//----- nvinfo : EIATTR_KPARAM_INFO
	.align		4
.L_21:
        /*0058*/ 	.byte	0x04, 0x17
        /*005a*/ 	.short	(.L_23 - .L_22)
.L_22:
        /*005c*/ 	.word	0x00000000
        /*0060*/ 	.short	0x0001
        /*0062*/ 	.short	0x0008
        /*0064*/ 	.byte	0x00, 0xf4, 0x21, 0x00


	//----- nvinfo : EIATTR_KPARAM_INFO
	.align		4
.L_23:
        /*0068*/ 	.byte	0x04, 0x17
        /*006a*/ 	.short	(.L_25 - .L_24)
.L_24:
        /*006c*/ 	.word	0x00000000
        /*0070*/ 	.short	0x0000
        /*0072*/ 	.short	0x0000
        /*0074*/ 	.byte	0x00, 0xf4, 0x21, 0x00


	//----- nvinfo : EIATTR_SPARSE_MMA_MASK
	.align		4
.L_25:
        /*0078*/ 	.byte	0x03, 0x50
        /*007a*/ 	.short	0x0000


	//----- nvinfo : EIATTR_MAXREG_COUNT
	.align		4
        /*007c*/ 	.byte	0x03, 0x1b
        /*007e*/ 	.short	0x00ff


	//----- nvinfo : EIATTR_EXIT_INSTR_OFFSETS
	.align		4
        /*0080*/ 	.byte	0x04, 0x1c
        /*0082*/ 	.short	(.L_27 - .L_26)


	//   ....[0]....
.L_26:
        /*0084*/ 	.word	0x000003c0


	//----- nvinfo : EIATTR_REQNTID
	.align		4
.L_27:
        /*0088*/ 	.byte	0x04, 0x10
        /*008a*/ 	.short	(.L_29 - .L_28)
.L_28:
        /*008c*/ 	.word	0x00000100
        /*0090*/ 	.word	0x00000001
        /*0094*/ 	.word	0x00000001


	//----- nvinfo : EIATTR_CBANK_PARAM_SIZE
	.align		4
.L_29:
        /*0098*/ 	.byte	0x03, 0x19
        /*009a*/ 	.short	0x0034


	//----- nvinfo : EIATTR_PARAM_CBANK
	.align		4
        /*009c*/ 	.byte	0x04, 0x0a
        /*009e*/ 	.short	(.L_31 - .L_30)
	.align		4
.L_30:
        /*00a0*/ 	.word	index@(.nv.constant0.triton_poi_fused__native_batch_norm_legit_no_training_relu_9)
        /*00a4*/ 	.short	0x0210
        /*00a6*/ 	.short	0x0034


	//----- nvinfo : EIATTR_SW_WAR
	.align		4
.L_31:
        /*00a8*/ 	.byte	0x04, 0x36
        /*00aa*/ 	.short	(.L_33 - .L_32)
.L_32:
        /*00ac*/ 	.word	0x00000008
.L_33:


//--------------------- .nv.callgraph             --------------------------
	.section	.nv.callgraph,"",@"SHT_CUDA_CALLGRAPH"
	.align	4
	.sectionentsize	8
	.align		4
        /*0000*/ 	.word	0x00000000
	.align		4
        /*0004*/ 	.word	0xffffffff
	.align		4
        /*0008*/ 	.word	0x00000000
	.align		4
        /*000c*/ 	.word	0xfffffffe
	.align		4
        /*0010*/ 	.word	0x00000000
	.align		4
        /*0014*/ 	.word	0xfffffffd
	.align		4
        /*0018*/ 	.word	0x00000000
	.align		4
        /*001c*/ 	.word	0xfffffffc


//--------------------- .nv.constant4             --------------------------
	.section	.nv.constant4,"a",@progbits
	.align	8
	.align		8
.nv.constant4:
        /*0000*/ 	.dword	_$_str
	.align		8
        /*0008*/ 	.dword	_$_str_$_2


//--------------------- .text.triton_poi_fused__native_batch_norm_legit_no_training_relu_9 --------------------------
	.section	.text.triton_poi_fused__native_batch_norm_legit_no_training_relu_9,"ax",@progbits
	.align	128
        .global         triton_poi_fused__native_batch_norm_legit_no_training_relu_9
        .type           triton_poi_fused__native_batch_norm_legit_no_training_relu_9,@function
        .size           triton_poi_fused__native_batch_norm_legit_no_training_relu_9,(.L_x_1 - triton_poi_fused__native_batch_norm_legit_no_training_relu_9)
        .other          triton_poi_fused__native_batch_norm_legit_no_training_relu_9,@"STO_CUDA_ENTRY STV_DEFAULT"
triton_poi_fused__native_batch_norm_legit_no_training_relu_9:
.text.triton_poi_fused__native_batch_norm_legit_no_training_relu_9:
[----:B------:R-:W-:Y:S01]  /*0000*/  LDC R1, c[0x0][0x28] ;  /* 0x00000a00ff017b82 */ /* 0x000fe20000000800 */
[----:B------:R-:W1:Y:S07]  /*0010*/  S2R R0, SR_TID.X ;  /* 0x0000000000007919 */ /* 0x000e6e0000002100 */
[----:B------:R-:W2:Y:S01]  /*0020*/  LDC.64 R2, c[0x0][0x220] ;  /* 0x00008800ff027b82 */ /* 0x000ea20000000a00 */
[----:B------:R-:W-:Y:S01]  /*0030*/  ULDC.64 UR4, c[0x0][0x208] ;  /* 0x0000820000047ab9 */ /* 0x000fe20000000a00 */
[----:B------:R-:W3:Y:S06]  /*0040*/  S2R R5, SR_CTAID.X ;  /* 0x0000000000057919 */ /* 0x000eec0000002500 */
[----:B------:R-:W4:Y:S08]  /*0050*/  LDC.64 R6, c[0x0][0x218] ;  /* 0x00008600ff067b82 */ /* 0x000f300000000a00 */
[----:B------:R-:W5:Y:S08]  /*0060*/  LDC.64 R8, c[0x0][0x228] ;  /* 0x00008a00ff087b82 */ /* 0x000f700000000a00 */
[----:B------:R-:W5:Y:S01]  /*0070*/  LDC.64 R10, c[0x0][0x230] ;  /* 0x00008c00ff0a7b82 */ /* 0x000f620000000a00 */
[----:B-1----:R-:W-:-:S04]  /*0080*/  SHF.L.U32 R0, R0, 0x1, RZ ;  /* 0x0000000100007819 */ /* 0x002fc800000006ff */
[----:B------:R-:W-:-:S04]  /*0090*/  LOP3.LUT R0, R0, 0x1fe, RZ, 0xc0, !PT ;  /* 0x000001fe00007812 */ /* 0x000fc800078ec0ff */
[----:B---3--:R-:W-:-:S05]  /*00a0*/  LEA R0, R5, R0, 0x9 ;  /* 0x0000000005007211 */ /* 0x008fca00078e48ff */
[----:B------:R-:W-:-:S05]  /*00b0*/  IMAD.HI R4, R0, 0x38e38e39, RZ ;  /* 0x38e38e3900047827 */ /* 0x000fca00078e02ff */
[----:B------:R-:W-:-:S04]  /*00c0*/  SHF.R.U32.HI R5, RZ, 0x1f, R4 ;  /* 0x0000001fff057819 */ /* 0x000fc80000011604 */
[----:B------:R-:W-:-:S05]  /*00d0*/  LEA.HI.SX32 R5, R4, R5, 0x1c ;  /* 0x0000000504057211 */ /* 0x000fca00078fe2ff */
[----:B------:R-:W-:Y:S02]  /*00e0*/  IMAD R13, R5, -0x48, R0 ;  /* 0xffffffb8050d7824 */ /* 0x000fe400078e0200 */
[----:B------:R-:W1:Y:S02]  /*00f0*/  LDC.64 R4, c[0x0][0x210] ;  /* 0x00008400ff047b82 */ /* 0x000e640000000a00 */
[----:B--2---:R-:W-:-:S06]  /*0100*/  IMAD.WIDE R2, R13, 0x4, R2 ;  /* 0x000000040d027825 */ /* 0x004fcc00078e0202 */
[----:B------:R-:W2:Y:S01]  /*0110*/  LDG.E.EL.64 R2, desc[UR4][R2.64] ;  /* 0x0000000402027981 */ /* 0x000ea2000c2e1b00 */
[----:B----4-:R-:W-:-:S04]  /*0120*/  IMAD.WIDE R6, R13, 0x4, R6 ;  /* 0x000000040d067825 */ /* 0x010fc800078e0206 */
[C---:B-----5:R-:W-:Y:S02]  /*0130*/  IMAD.WIDE R8, R13.reuse, 0x4, R8 ;  /* 0x000000040d087825 */ /* 0x060fe400078e0208 */
[----:B------:R-:W3:Y:S02]  /*0140*/  LDG.E.EL.64 R6, desc[UR4][R6.64] ;  /* 0x0000000406067981 */ /* 0x000ee4000c2e1b00 */
[----:B0-----:R-:W-:Y:S02]  /*0150*/  IMAD.WIDE R10, R13, 0x4, R10 ;  /* 0x000000040d0a7825 */ /* 0x001fe400078e020a */
[----:B------:R-:W4:Y:S04]  /*0160*/  LDG.E.EL.64 R8, desc[UR4][R8.64] ;  /* 0x0000000408087981 */ /* 0x000f28000c2e1b00 */
[----:B------:R-:W4:Y:S01]  /*0170*/  LDG.E.EL.64 R10, desc[UR4][R10.64] ;  /* 0x000000040a0a7981 */ /* 0x000f22000c2e1b00 */
[----:B-1----:R-:W-:-:S06]  /*0180*/  IMAD.WIDE R4, R0, 0x4, R4 ;  /* 0x0000000400047825 */ /* 0x002fcc00078e0204 */
[----:B------:R-:W3:Y:S01]  /*0190*/  LDG.E.64 R4, desc[UR4][R4.64] ;  /* 0x0000000404047981 */ /* 0x000ee2000c1e1b00 */
[----:B------:R-:W-:Y:S01]  /*01a0*/  HFMA2.MMA R14, -RZ, RZ, 1.625, 0 ;  /* 0x3e800000ff0e7435 */ /* 0x000fe200000001ff */
[----:B--2---:R-:W-:Y:S01]  /*01b0*/  FADD R2, R2, 9.9999997473787516356e-06 ;  /* 0x3727c5ac02027421 */ /* 0x004fe20000000000 */
[----:B------:R-:W-:-:S03]  /*01c0*/  FADD R3, R3, 9.9999997473787516356e-06 ;  /* 0x3727c5ac03037421 */ /* 0x000fc60000000000 */
[----:B------:R-:W0:Y:S08]  /*01d0*/  MUFU.SQRT R12, R2 ;  /* 0x00000002000c7308 */ /* 0x000e300000002000 */
[----:B------:R1:W2:Y:S01]  /*01e0*/  MUFU.SQRT R13, R3 ;  /* 0x00000003000d7308 */ /* 0x0002a20000002000 */
[C---:B0-----:R-:W-:Y:S02]  /*01f0*/  FSETP.GT.AND P0, PT, R12.reuse, 8.50705917302346158658e+37, PT ;  /* 0x7e8000000c00780b */ /* 0x041fe40003f04000 */
[----:B------:R-:W-:Y:S01]  /*0200*/  FSETP.GEU.AND P2, PT, R12, 1.175494350822287508e-38, PT ;  /* 0x008000000c00780b */ /* 0x000fe20003f4e000 */
[----:B-1----:R-:W0:Y:S01]  /*0210*/  LDC.64 R2, c[0x0][0x238] ;  /* 0x00008e00ff027b82 */ /* 0x002e220000000a00 */
[----:B--2---:R-:W-:-:S02]  /*0220*/  FSETP.GT.AND P1, PT, R13, 8.50705917302346158658e+37, PT ;  /* 0x7e8000000d00780b */ /* 0x004fc40003f24000 */
[----:B------:R-:W-:-:S07]  /*0230*/  FSETP.GEU.AND P3, PT, R13, 1.175494350822287508e-38, PT ;  /* 0x008000000d00780b */ /* 0x000fce0003f6e000 */
[----:B------:R-:W-:-:S04]  /*0240*/  @P0 FMUL R12, R12, 0.25 ;  /* 0x3e8000000c0c0820 */ /* 0x000fc80000400000 */
[----:B------:R-:W-:Y:S01]  /*0250*/  @!P2 FMUL R12, R12, 16777216 ;  /* 0x4b8000000c0ca820 */ /* 0x000fe20000400000 */
[----:B------:R-:W-:-:S04]  /*0260*/  @P1 FMUL R13, R13, 0.25 ;  /* 0x3e8000000d0d1820 */ /* 0x000fc80000400000 */
[----:B------:R-:W-:Y:S01]  /*0270*/  @!P3 FMUL R13, R13, 16777216 ;  /* 0x4b8000000d0db820 */ /* 0x000fe20000400000 */
[----:B------:R-:W1:Y:S01]  /*0280*/  MUFU.RCP R12, R12 ;  /* 0x0000000c000c7308 */ /* 0x000e620000001000 */
[----:B------:R-:W-:-:S07]  /*0290*/  FSEL R15, R14, 1, P0 ;  /* 0x3f8000000e0f7808 */ /* 0x000fce0000000000 */
[----:B------:R-:W2:Y:S01]  /*02a0*/  MUFU.RCP R13, R13 ;  /* 0x0000000d000d7308 */ /* 0x000ea20000001000 */
[----:B------:R-:W-:Y:S01]  /*02b0*/  FSEL R14, R14, 1, P1 ;  /* 0x3f8000000e0e7808 */ /* 0x000fe20000800000 */
[----:B------:R-:W-:-:S04]  /*02c0*/  @!P2 FMUL R15, R15, 16777216 ;  /* 0x4b8000000f0fa820 */ /* 0x000fc80000400000 */
[----:B------:R-:W-:Y:S01]  /*02d0*/  @!P3 FMUL R14, R14, 16777216 ;  /* 0x4b8000000e0eb820 */ /* 0x000fe20000400000 */
[----:B---3--:R-:W-:Y:S01]  /*02e0*/  FADD R5, R5, -R7 ;  /* 0x8000000705057221 */ /* 0x008fe20000000000 */
[----:B------:R-:W-:Y:S01]  /*02f0*/  FADD R4, R4, -R6 ;  /* 0x8000000604047221 */ /* 0x000fe20000000000 */
[----:B-1----:R-:W-:Y:S01]  /*0300*/  FMUL R15, R12, R15 ;  /* 0x0000000f0c0f7220 */ /* 0x002fe20000400000 */
[----:B--2---:R-:W-:-:S03]  /*0310*/  FMUL R14, R13, R14 ;  /* 0x0000000e0d0e7220 */ /* 0x004fc60000400000 */
[----:B------:R-:W-:Y:S01]  /*0320*/  FMUL R15, R4, R15 ;  /* 0x0000000f040f7220 */ /* 0x000fe20000400000 */
[----:B------:R-:W-:-:S03]  /*0330*/  FMUL R14, R5, R14 ;  /* 0x0000000e050e7220 */ /* 0x000fc60000400000 */
[----:B----4-:R-:W-:Y:S01]  /*0340*/  FFMA R8, R8, R15, R10 ;  /* 0x0000000f08087223 */ /* 0x010fe2000000000a */
[----:B------:R-:W-:-:S04]  /*0350*/  FFMA R9, R9, R14, R11 ;  /* 0x0000000e09097223 */ /* 0x000fc8000000000b */
[----:B------:R-:W-:Y:S02]  /*0360*/  FSETP.GEU.AND P0, PT, R8, RZ, PT ;  /* 0x000000ff0800720b */ /* 0x000fe40003f0e000 */
[C---:B------:R-:W-:Y:S01]  /*0370*/  FSETP.GEU.AND P1, PT, R9.reuse, RZ, PT ;  /* 0x000000ff0900720b */ /* 0x040fe20003f2e000 */
[----:B0-----:R-:W-:Y:S01]  /*0380*/  IMAD.WIDE R2, R0, 0x4, R2 ;  /* 0x0000000400027825 */ /* 0x001fe200078e0202 */
[----:B------:R-:W-:Y:S02]  /*0390*/  FSEL R8, R8, RZ, P0 ;  /* 0x000000ff08087208 */ /* 0x000fe40000000000 */
[----:B------:R-:W-:-:S05]  /*03a0*/  FSEL R9, R9, RZ, P1 ;  /* 0x000000ff09097208 */ /* 0x000fca0000800000 */
[----:B------:R-:W-:Y:S01]  /*03b0*/  STG.E.64 desc[UR4][R2.64], R8 ;  /* 0x0000000802007986 */ /* 0x000fe2000c101b04 */
[----:B------:R-:W-:Y:S05]  /*03c0*/  EXIT ;  /* 0x000000000000794d */ /* 0x000fea0003800000 */
.L_x_0:
[----:B------:R-:W-:-:S00]  /*03d0*/  BRA `(.L_x_0) ;  /* 0xfffffffc00fc7947 */ /* 0x000fc0000383ffff */
[----:B------:R-:W-:-:S00]  /*03e0*/  NOP ;  /* 0x0000000000007918 */ /* 0x000fc00000000000 */
        /* <DEDUP_REMOVED lines=9> */
.L_x_1:


//--------------------- .nv.global.init           --------------------------
	.section	.nv.global.init,"aw",@progbits
.nv.global.init:
	.type		_$_str,@object
	.size		_$_str,(_$_str_$_2 - _$_str)
_$_str:
        /*0000*/ 	.byte	0x5f, 0x5f, 0x43, 0x55, 0x44, 0x41, 0x5f, 0x46, 0x54, 0x5a, 0x00
	.type		_$_str_$_2,@object
	.size		_$_str_$_2,(.L_1 - _$_str_$_2)
_$_str_$_2:
        /*000b*/ 	.byte	0x5f, 0x5f, 0x43, 0x55, 0x44, 0x41, 0x5f, 0x50, 0x52, 0x45, 0x43, 0x5f, 0x53, 0x51, 0x52, 0x54
        /*001b*/ 	.byte	0x00
.L_1:


//--------------------- .nv.constant0.triton_poi_fused__native_batch_norm_legit_no_training_relu_9 --------------------------
	.section	.nv.constant0.triton_poi_fused__native_batch_norm_legit_no_training_relu_9,"a",@progbits
	.sectionflags	@""
	.align	4
.nv.constant0.triton_poi_fused__native_batch_norm_legit_no_training_relu_9:
	.zero		580
